	.headerflags	@"EF_CUDA_TEXMODE_UNIFIED EF_CUDA_64BIT_ADDRESS EF_CUDA_ACCELERATORS EF_CUDA_SM90 EF_CUDA_VIRTUAL_SM(EF_CUDA_SM90)"
	.elftype	@"ET_EXEC"


//--------------------- .nv.info                  --------------------------
	.section	.nv.info,"",@"SHT_CUDA_INFO"
	.align	4


	//----- nvinfo : EIATTR_REGCOUNT
	.align		4
        /*0000*/ 	.byte	0x04, 0x2f
        /*0002*/ 	.short	(.L_1 - .L_0)
	.align		4
.L_0:
        /*0004*/ 	.word	index@(triton_poi_fused_view_14)
        /*0008*/ 	.word	0x00000019


	//----- nvinfo : EIATTR_MIN_STACK_SIZE
	.align		4
.L_1:
        /*000c*/ 	.byte	0x04, 0x12
        /*000e*/ 	.short	(.L_3 - .L_2)
	.align		4
.L_2:
        /*0010*/ 	.word	index@(triton_poi_fused_view_14)
        /*0014*/ 	.word	0x00000000


	//----- nvinfo : EIATTR_FRAME_SIZE
	.align		4
.L_3:
        /*0018*/ 	.byte	0x04, 0x11
        /*001a*/ 	.short	(.L_5 - .L_4)
	.align		4
.L_4:
        /*001c*/ 	.word	index@(triton_poi_fused_view_14)
        /*0020*/ 	.word	0x00000000


	//----- nvinfo : EIATTR_MIN_STACK_SIZE
	.align		4
.L_5:
        /*0024*/ 	.byte	0x04, 0x12
        /*0026*/ 	.short	(.L_7 - .L_6)
	.align		4
.L_6:
        /*0028*/ 	.word	index@(triton_poi_fused_view_14)
        /*002c*/ 	.word	0x00000000
.L_7:


//--------------------- .nv.info.triton_poi_fused_view_14 --------------------------
	.section	.nv.info.triton_poi_fused_view_14,"",@"SHT_CUDA_INFO"
	.sectionflags	@""
	.align	4


	//----- nvinfo : EIATTR_CUDA_API_VERSION
	.align		4
        /*0000*/ 	.byte	0x04, 0x37
        /*0002*/ 	.short	(.L_9 - .L_8)
.L_8:
        /*0004*/ 	.word	0x0000007c


	//----- nvinfo : EIATTR_KPARAM_INFO
	.align		4
.L_9:
        /*0008*/ 	.byte	0x04, 0x17
        /*000a*/ 	.short	(.L_11 - .L_10)
.L_10:
        /*000c*/ 	.word	0x00000000
        /*0010*/ 	.short	0x0003
        /*0012*/ 	.short	0x0014
        /*0014*/ 	.byte	0x00, 0xf0, 0x11, 0x00


	//----- nvinfo : EIATTR_KPARAM_INFO
	.align		4
.L_11:
        /*0018*/ 	.byte	0x04, 0x17
        /*001a*/ 	.short	(.L_13 - .L_12)
.L_12:
        /*001c*/ 	.word	0x00000000
        /*0020*/ 	.short	0x0002
        /*0022*/ 	.short	0x0010
        /*0024*/ 	.byte	0x00, 0xf0, 0x11, 0x00


	//----- nvinfo : EIATTR_KPARAM_INFO
	.align		4
.L_13:
        /*0028*/ 	.byte	0x04, 0x17
        /*002a*/ 	.short	(.L_15 - .L_14)
.L_14:
        /*002c*/ 	.word	0x00000000
        /*0030*/ 	.short	0x0001
        /*0032*/ 	.short	0x0008
        /*0034*/ 	.byte	0x00, 0xf4, 0x21, 0x00


	//----- nvinfo : EIATTR_KPARAM_INFO
	.align		4
.L_15:
        /*0038*/ 	.byte	0x04, 0x17
        /*003a*/ 	.short	(.L_17 - .L_16)
.L_16:
        /*003c*/ 	.word	0x00000000
        /*0040*/ 	.short	0x0000
        /*0042*/ 	.short	0x0000
        /*0044*/ 	.byte	0x00, 0xf4, 0x21, 0x00


	//----- nvinfo : EIATTR_SPARSE_MMA_MASK
	.align		4
.L_17:
        /*0048*/ 	.byte	0x03, 0x50
        /*004a*/ 	.short	0x0000


	//----- nvinfo : EIATTR_MAXREG_COUNT
	.align		4
        /*004c*/ 	.byte	0x03, 0x1b
        /*004e*/ 	.short	0x00ff


	//----- nvinfo : EIATTR_EXIT_INSTR_OFFSETS
	.align		4
        /*0050*/ 	.byte	0x04, 0x1c
        /*0052*/ 	.short	(.L_19 - .L_18)


	//   ....[0]....
.L_18:
        /*0054*/ 	.word	0x00000510


	//   ....[1]....
        /*0058*/ 	.word	0x00000560


	//----- nvinfo : EIATTR_REQNTID
	.align		4
.L_19:
        /*005c*/ 	.byte	0x04, 0x10
        /*005e*/ 	.short	(.L_21 - .L_20)
.L_20:
        /*0060*/ 	.word	0x00000080
        /*0064*/ 	.word	0x00000001
        /*0068*/ 	.word	0x00000001


	//----- nvinfo : EIATTR_CBANK_PARAM_SIZE
	.align		4
.L_21:
        /*006c*/ 	.byte	0x03, 0x19
        /*006e*/ 	.short	0x0018


	//----- nvinfo : EIATTR_PARAM_CBANK
	.align		4
        /*0070*/ 	.byte	0x04, 0x0a
        /*0072*/ 	.short	(.L_23 - .L_22)
	.align		4
.L_22:
        /*0074*/ 	.word	index@(.nv.constant0.triton_poi_fused_view_14)
        /*0078*/ 	.short	0x0210
        /*007a*/ 	.short	0x0018


	//----- nvinfo : EIATTR_SW_WAR
	.align		4
.L_23:
        /*007c*/ 	.byte	0x04, 0x36
        /*007e*/ 	.short	(.L_25 - .L_24)
.L_24:
        /*0080*/ 	.word	0x00000008
.L_25:


//--------------------- .nv.callgraph             --------------------------
	.section	.nv.callgraph,"",@"SHT_CUDA_CALLGRAPH"
	.align	4
	.sectionentsize	8
	.align		4
        /*0000*/ 	.word	0x00000000
	.align		4
        /*0004*/ 	.word	0xffffffff
	.align		4
        /*0008*/ 	.word	0x00000000
	.align		4
        /*000c*/ 	.word	0xfffffffe
	.align		4
        /*0010*/ 	.word	0x00000000
	.align		4
        /*0014*/ 	.word	0xfffffffd
	.align		4
        /*0018*/ 	.word	0x00000000
	.align		4
        /*001c*/ 	.word	0xfffffffc


//--------------------- .text.triton_poi_fused_view_14 --------------------------
	.section	.text.triton_poi_fused_view_14,"ax",@progbits
	.sectionflags	@"SHF_BARRIERS=1"
	.align	128
        .global         triton_poi_fused_view_14
        .type           triton_poi_fused_view_14,@function
        .size           triton_poi_fused_view_14,(.L_x_1 - triton_poi_fused_view_14)
        .other          triton_poi_fused_view_14,@"STO_CUDA_ENTRY STV_DEFAULT"
triton_poi_fused_view_14:
.text.triton_poi_fused_view_14:
[----:B------:R-:W0:Y:S02]  /*0000*/  LDC R1, c[0x0][0x28] ;  /* 0x00000a00ff017b82 */ /* 0x000e240000000800 */
[----:B------:R-:W1:Y:S01]  /*0010*/  S2R R0, SR_CTAID.X ;  /* 0x0000000000007919 */ /* 0x000e620000002500 */
[----:B------:R-:W2:Y:S01]  /*0020*/  LDC.64 R4, c[0x0][0x210] ;  /* 0x00008400ff047b82 */ /* 0x000ea20000000a00 */
[----:B------:R-:W-:Y:S02]  /*0030*/  CS2R R8, SRZ ;  /* 0x0000000000087805 */ /* 0x000fe4000001ff00 */
[----:B------:R-:W-:Y:S01]  /*0040*/  CS2R R10, SRZ ;  /* 0x00000000000a7805 */ /* 0x000fe2000001ff00 */
[----:B------:R-:W3:Y:S01]  /*0050*/  S2R R12, SR_TID.X ;  /* 0x00000000000c7919 */ /* 0x000ee20000002100 */
[----:B------:R-:W-:Y:S01]  /*0060*/  ULDC.64 UR6, c[0x0][0x208] ;  /* 0x0000820000067ab9 */ /* 0x000fe20000000a00 */
[----:B------:R-:W4:Y:S01]  /*0070*/  S2R R2, SR_CTAID.Y ;  /* 0x0000000000027919 */ /* 0x000f220000002600 */
[----:B-1----:R-:W-:Y:S02]  /*0080*/  IMAD.SHL.U32 R0, R0, 0x20, RZ ;  /* 0x0000002000007824 */ /* 0x002fe400078e00ff */
[----:B---3--:R-:W-:Y:S01]  /*0090*/  IMAD.SHL.U32 R17, R12, 0x4, RZ ;  /* 0x000000040c117824 */ /* 0x008fe200078e00ff */
[----:B------:R-:W-:Y:S01]  /*00a0*/  SHF.R.U32.HI R3, RZ, 0x3, R12 ;  /* 0x00000003ff037819 */ /* 0x000fe2000001160c */
[----:B----4-:R-:W-:-:S03]  /*00b0*/  IMAD.SHL.U32 R2, R2, 0x20, RZ ;  /* 0x0000002002027824 */ /* 0x010fc600078e00ff */
[----:B------:R-:W-:Y:S02]  /*00c0*/  LOP3.LUT R13, R0, 0x1c, R17, 0xf8, !PT ;  /* 0x0000001c000d7812 */ /* 0x000fe400078ef811 */
[----:B------:R-:W-:Y:S02]  /*00d0*/  SGXT.U32 R3, R3, 0x4 ;  /* 0x000000040303781a */ /* 0x000fe40000000000 */
[----:B------:R-:W-:Y:S02]  /*00e0*/  ISETP.GE.AND P0, PT, R13, 0x100, PT ;  /* 0x000001000d00780c */ /* 0x000fe40003f06270 */
[----:B------:R-:W-:Y:S02]  /*00f0*/  LOP3.LUT R6, R2, R3, RZ, 0xfc, !PT ;  /* 0x0000000302067212 */ /* 0x000fe400078efcff */
[----:B------:R-:W-:Y:S02]  /*0100*/  LOP3.LUT R7, R2, 0x10, R3, 0xfe, !PT ;  /* 0x0000001002077812 */ /* 0x000fe400078efe03 */
[C---:B------:R-:W-:Y:S01]  /*0110*/  ISETP.LT.AND P1, PT, R6.reuse, 0x100, !P0 ;  /* 0x000001000600780c */ /* 0x040fe20004721270 */
[--C-:B------:R-:W-:Y:S01]  /*0120*/  IMAD R15, R6, 0x100, R13.reuse ;  /* 0x00000100060f7824 */ /* 0x100fe200078e020d */
[C---:B------:R-:W-:Y:S01]  /*0130*/  ISETP.LT.AND P0, PT, R7.reuse, 0x100, !P0 ;  /* 0x000001000700780c */ /* 0x040fe20004701270 */
[----:B------:R-:W-:-:S02]  /*0140*/  IMAD R19, R7, 0x100, R13 ;  /* 0x0000010007137824 */ /* 0x000fc400078e020d */
[----:B--2---:R-:W-:Y:S01]  /*0150*/  IMAD.WIDE R14, R15, 0x4, R4 ;  /* 0x000000040f0e7825 */ /* 0x004fe200078e0204 */
[----:B------:R-:W-:-:S03]  /*0160*/  CS2R R6, SRZ ;  /* 0x0000000000067805 */ /* 0x000fc6000001ff00 */
[----:B------:R-:W-:Y:S01]  /*0170*/  IMAD.WIDE R18, R19, 0x4, R4 ;  /* 0x0000000413127825 */ /* 0x000fe200078e0204 */
[----:B------:R-:W-:-:S03]  /*0180*/  CS2R R4, SRZ ;  /* 0x0000000000047805 */ /* 0x000fc6000001ff00 */
[----:B------:R1:W2:Y:S04]  /*0190*/  @P1 LDG.E.128 R8, desc[UR6][R14.64] ;  /* 0x000000060e081981 */ /* 0x0002a8000c1e1d00 */
[----:B------:R3:W4:Y:S01]  /*01a0*/  @P0 LDG.E.128 R4, desc[UR6][R18.64] ;  /* 0x0000000612040981 */ /* 0x000722000c1e1d00 */
[----:B------:R-:W5:Y:S01]  /*01b0*/  S2UR UR5, SR_CgaCtaId ;  /* 0x00000000000579c3 */ /* 0x000f620000008800 */
[----:B------:R-:W-:Y:S01]  /*01c0*/  IMAD.SHL.U32 R13, R12, 0x80, RZ ;  /* 0x000000800c0d7824 */ /* 0x000fe200078e00ff */
[----:B------:R-:W-:Y:S01]  /*01d0*/  UMOV UR4, 0x400 ;  /* 0x0000040000047882 */ /* 0x000fe20000000000 */
[----:B------:R-:W-:Y:S02]  /*01e0*/  SHF.R.U32.HI R12, RZ, 0x1, R12 ;  /* 0x00000001ff0c7819 */ /* 0x000fe4000001160c */
[----:B------:R-:W-:-:S02]  /*01f0*/  LOP3.LUT R2, R2, 0x1c, R17, 0xf8, !PT ;  /* 0x0000001c02027812 */ /* 0x000fc400078ef811 */
[----:B------:R-:W-:Y:S02]  /*0200*/  LOP3.LUT R16, R13, 0x380, RZ, 0xc0, !PT ;  /* 0x000003800d107812 */ /* 0x000fe400078ec0ff */
[----:B-1----:R-:W-:Y:S02]  /*0210*/  LOP3.LUT R15, R12, 0x3c, RZ, 0xc0, !PT ;  /* 0x0000003c0c0f7812 */ /* 0x002fe400078ec0ff */
[----:B------:R-:W-:Y:S02]  /*0220*/  SHF.R.U32.HI R14, RZ, 0x3, R16 ;  /* 0x00000003ff0e7819 */ /* 0x000fe40000011610 */
[C---:B------:R-:W-:Y:S02]  /*0230*/  LOP3.LUT R13, R16.reuse, R3, RZ, 0xfc, !PT ;  /* 0x00000003100d7212 */ /* 0x040fe400078efcff */
[C---:B------:R-:W-:Y:S02]  /*0240*/  LOP3.LUT R20, R16.reuse, 0x20, RZ, 0xfc, !PT ;  /* 0x0000002010147812 */ /* 0x040fe400078efcff */
[----:B------:R-:W-:-:S02]  /*0250*/  LOP3.LUT R22, R16, 0x40, RZ, 0xfc, !PT ;  /* 0x0000004010167812 */ /* 0x000fc400078efcff */
[----:B------:R-:W-:Y:S02]  /*0260*/  LOP3.LUT R14, R14, R16, R3, 0xfe, !PT ;  /* 0x000000100e0e7212 */ /* 0x000fe400078efe03 */
[----:B------:R-:W-:Y:S02]  /*0270*/  LOP3.LUT R16, R16, 0x60, RZ, 0xfc, !PT ;  /* 0x0000006010107812 */ /* 0x000fe400078efcff */
[-C--:B------:R-:W-:Y:S01]  /*0280*/  LEA.HI R20, R20, R13.reuse, RZ, 0x1d ;  /* 0x0000000d14147211 */ /* 0x080fe200078fe8ff */
[----:B-----5:R-:W-:Y:S01]  /*0290*/  UPRMT UR4, UR5, 0x654, UR4 ;  /* 0x0000065405047896 */ /* 0x020fe20008000004 */
[-C--:B------:R-:W-:Y:S02]  /*02a0*/  LEA.HI R22, R22, R13.reuse, RZ, 0x1d ;  /* 0x0000000d16167211 */ /* 0x080fe400078fe8ff */
[----:B------:R-:W-:Y:S02]  /*02b0*/  LEA.HI R13, R16, R13, RZ, 0x1d ;  /* 0x0000000d100d7211 */ /* 0x000fe400078fe8ff */
[----:B------:R-:W-:-:S02]  /*02c0*/  LOP3.LUT R16, R17, 0x1fc, RZ, 0xc0, !PT ;  /* 0x000001fc11107812 */ /* 0x000fc400078ec0ff */
[----:B---3--:R-:W-:Y:S02]  /*02d0*/  LEA R19, R14, UR4, 0x2 ;  /* 0x000000040e137c11 */ /* 0x008fe4000f8e10ff */
[----:B------:R-:W-:Y:S01]  /*02e0*/  LEA R20, R20, UR4, 0x2 ;  /* 0x0000000414147c11 */ /* 0x000fe2000f8e10ff */
[----:B------:R-:W-:Y:S01]  /*02f0*/  IMAD.IADD R15, R16, 0x1, R15 ;  /* 0x00000001100f7824 */ /* 0x000fe200078e020f */
[----:B------:R-:W-:Y:S02]  /*0300*/  LEA R21, R22, UR4, 0x2 ;  /* 0x0000000416157c11 */ /* 0x000fe4000f8e10ff */
[----:B------:R-:W-:Y:S02]  /*0310*/  LEA R18, R13, UR4, 0x2 ;  /* 0x000000040d127c11 */ /* 0x000fe4000f8e10ff */
[----:B------:R-:W-:Y:S02]  /*0320*/  LEA R15, R15, UR4, 0x2 ;  /* 0x000000040f0f7c11 */ /* 0x000fe4000f8e10ff */
[----:B------:R-:W-:-:S02]  /*0330*/  SHF.R.S32.HI R17, RZ, 0x1f, R2 ;  /* 0x0000001fff117819 */ /* 0x000fc40000011402 */
[----:B------:R-:W-:Y:S02]  /*0340*/  ISETP.GE.AND P0, PT, R2, 0x100, PT ;  /* 0x000001000200780c */ /* 0x000fe40003f06270 */
[----:B------:R-:W-:Y:S01]  /*0350*/  LEA.HI R17, R17, R2, RZ, 0x6 ;  /* 0x0000000211117211 */ /* 0x000fe200078f30ff */
[----:B--2---:R-:W-:Y:S04]  /*0360*/  STS [R19], R8 ;  /* 0x0000000813007388 */ /* 0x004fe80000000800 */
[----:B------:R1:W-:Y:S04]  /*0370*/  STS [R20+0x80], R9 ;  /* 0x0000800914007388 */ /* 0x0003e80000000800 */
[----:B------:R2:W-:Y:S04]  /*0380*/  STS [R21+0x100], R10 ;  /* 0x0001000a15007388 */ /* 0x0005e80000000800 */
[----:B------:R-:W-:Y:S01]  /*0390*/  STS [R18+0x180], R11 ;  /* 0x0001800b12007388 */ /* 0x000fe20000000800 */
[----:B-1----:R-:W1:Y:S03]  /*03a0*/  LDC.64 R8, c[0x0][0x218] ;  /* 0x00008600ff087b82 */ /* 0x002e660000000a00 */
[----:B----4-:R3:W-:Y:S01]  /*03b0*/  STS [R19+0x40], R4 ;  /* 0x0000400413007388 */ /* 0x0107e20000000800 */
[C---:B--2---:R-:W-:Y:S01]  /*03c0*/  IMAD.SHL.U32 R10, R17.reuse, 0x100, RZ ;  /* 0x00000100110a7824 */ /* 0x044fe200078e00ff */
[----:B------:R-:W-:-:S02]  /*03d0*/  LOP3.LUT R17, R17, 0xffffffc0, RZ, 0xc0, !PT ;  /* 0xffffffc011117812 */ /* 0x000fc400078ec0ff */
[----:B------:R2:W-:Y:S02]  /*03e0*/  STS [R20+0xc0], R5 ;  /* 0x0000c00514007388 */ /* 0x0005e40000000800 */
[----:B------:R-:W-:Y:S02]  /*03f0*/  LOP3.LUT R10, R10, 0xffffc000, RZ, 0xc0, !PT ;  /* 0xffffc0000a0a7812 */ /* 0x000fe400078ec0ff */
[----:B------:R-:W-:Y:S01]  /*0400*/  STS [R21+0x140], R6 ;  /* 0x0001400615007388 */ /* 0x000fe20000000800 */
[----:B---3--:R-:W-:-:S03]  /*0410*/  LOP3.LUT R4, R0, R3, RZ, 0xfc, !PT ;  /* 0x0000000300047212 */ /* 0x008fc600078efcff */
[----:B------:R-:W-:Y:S01]  /*0420*/  STS [R18+0x1c0], R7 ;  /* 0x0001c00712007388 */ /* 0x000fe20000000800 */
[----:B------:R-:W-:Y:S02]  /*0430*/  LOP3.LUT R0, R0, 0x10, R3, 0xfe, !PT ;  /* 0x0000001000007812 */ /* 0x000fe400078efe03 */
[----:B--2---:R-:W-:Y:S01]  /*0440*/  LOP3.LUT R5, R16, 0x200, RZ, 0xfc, !PT ;  /* 0x0000020010057812 */ /* 0x004fe200078efcff */
[----:B------:R-:W-:Y:S01]  /*0450*/  BAR.SYNC.DEFER_BLOCKING 0x0 ;  /* 0x0000000000007b1d */ /* 0x000fe20000010000 */
[----:B------:R-:W-:Y:S02]  /*0460*/  IADD3 R17, R10, R2, -R17 ;  /* 0x000000020a117210 */ /* 0x000fe40007ffe811 */
[----:B------:R-:W-:Y:S02]  /*0470*/  SHF.R.U32.HI R5, RZ, 0x3, R5 ;  /* 0x00000003ff057819 */ /* 0x000fe40000011605 */
[C---:B------:R-:W-:Y:S01]  /*0480*/  ISETP.LT.AND P1, PT, R4.reuse, 0x100, !P0 ;  /* 0x000001000400780c */ /* 0x040fe20004721270 */
[----:B------:R-:W-:Y:S01]  /*0490*/  IMAD R3, R4, 0x40, R17 ;  /* 0x0000004004037824 */ /* 0x000fe200078e0211 */
[----:B------:R-:W-:-:S02]  /*04a0*/  ISETP.LT.AND P0, PT, R0, 0x100, !P0 ;  /* 0x000001000000780c */ /* 0x000fc40004701270 */
[----:B------:R-:W-:Y:S01]  /*04b0*/  LOP3.LUT R5, R5, 0x7c, RZ, 0xc0, !PT ;  /* 0x0000007c05057812 */ /* 0x000fe200078ec0ff */
[----:B-1----:R-:W-:-:S04]  /*04c0*/  IMAD.WIDE R2, R3, 0x4, R8 ;  /* 0x0000000403027825 */ /* 0x002fc800078e0208 */
[----:B------:R-:W-:-:S05]  /*04d0*/  IMAD.IADD R5, R16, 0x1, R5 ;  /* 0x0000000110057824 */ /* 0x000fca00078e0205 */
[----:B------:R-:W-:Y:S01]  /*04e0*/  LEA R5, R5, UR4, 0x2 ;  /* 0x0000000405057c11 */ /* 0x000fe2000f8e10ff */
[----:B------:R-:W1:Y:S04]  /*04f0*/  LDS.128 R12, [R15] ;  /* 0x000000000f0c7984 */ /* 0x000e680000000c00 */
[----:B-1----:R1:W-:Y:S01]  /*0500*/  @P1 STG.E.128 desc[UR6][R2.64], R12 ;  /* 0x0000000c02001986 */ /* 0x0023e2000c101d06 */
[----:B------:R-:W-:Y:S05]  /*0510*/  @!P0 EXIT ;  /* 0x000000000000894d */ /* 0x000fea0003800000 */
[----:B------:R-:W0:Y:S01]  /*0520*/  LDS.128 R4, [R5+0x800] ;  /* 0x0008000005047984 */ /* 0x000e220000000c00 */
[----:B------:R-:W-:-:S04]  /*0530*/  IMAD R17, R0, 0x40, R17 ;  /* 0x0000004000117824 */ /* 0x000fc800078e0211 */
[----:B------:R-:W-:-:S05]  /*0540*/  IMAD.WIDE R8, R17, 0x4, R8 ;  /* 0x0000000411087825 */ /* 0x000fca00078e0208 */
[----:B0-----:R-:W-:Y:S01]  /*0550*/  STG.E.128 desc[UR6][R8.64], R4 ;  /* 0x0000000408007986 */ /* 0x001fe2000c101d06 */
[----:B------:R-:W-:Y:S05]  /*0560*/  EXIT ;  /* 0x000000000000794d */ /* 0x000fea0003800000 */
.L_x_0:
[----:B------:R-:W-:-:S00]  /*0570*/  BRA `(.L_x_0) ;  /* 0xfffffffc00fc7947 */ /* 0x000fc0000383ffff */
[----:B------:R-:W-:-:S00]  /*0580*/  NOP ;  /* 0x0000000000007918 */ /* 0x000fc00000000000 */
[----:B------:R-:W-:-:S00]  /*0590*/  NOP ;  /* 0x0000000000007918 */ /* 0x000fc00000000000 */
[----:B------:R-:W-:-:S00]  /*05a0*/  NOP ;  /* 0x0000000000007918 */ /* 0x000fc00000000000 */
[----:B------:R-:W-:-:S00]  /*05b0*/  NOP ;  /* 0x0000000000007918 */ /* 0x000fc00000000000 */
[----:B------:R-:W-:-:S00]  /*05c0*/  NOP ;  /* 0x0000000000007918 */ /* 0x000fc00000000000 */
[----:B------:R-:W-:-:S00]  /*05d0*/  NOP ;  /* 0x0000000000007918 */ /* 0x000fc00000000000 */
[----:B------:R-:W-:-:S00]  /*05e0*/  NOP ;  /* 0x0000000000007918 */ /* 0x000fc00000000000 */
[----:B------:R-:W-:-:S00]  /*05f0*/  NOP ;  /* 0x0000000000007918 */ /* 0x000fc00000000000 */
.L_x_1:


//--------------------- .nv.shared.triton_poi_fused_view_14 --------------------------
	.section	.nv.shared.triton_poi_fused_view_14,"aw",@nobits
	.sectionflags	@""
	.align	16
	.zero		1024


//--------------------- .nv.constant0.triton_poi_fused_view_14 --------------------------
	.section	.nv.constant0.triton_poi_fused_view_14,"a",@progbits
	.sectionflags	@""
	.align	4
.nv.constant0.triton_poi_fused_view_14:
	.zero		552
